//
// Generated by NVIDIA NVVM Compiler
//
// Compiler Build ID: CL-36424714
// Cuda compilation tools, release 13.0, V13.0.88
// Based on NVVM 20.0.0
//

.version 9.0
.target sm_100
.address_size 64

	// .globl	_Z17radix_sort_kernelPKiPiii
// _ZZ17radix_sort_kernelPKiPiiiE25shared_d_sub_number_array has been demoted
// _ZZ17radix_sort_kernelPKiPiiiE20shared_d_digit_array has been demoted

.visible .entry _Z17radix_sort_kernelPKiPiii(
	.param .u64 .ptr .align 1 _Z17radix_sort_kernelPKiPiii_param_0,
	.param .u64 .ptr .align 1 _Z17radix_sort_kernelPKiPiii_param_1,
	.param .u32 _Z17radix_sort_kernelPKiPiii_param_2,
	.param .u32 _Z17radix_sort_kernelPKiPiii_param_3
)
{
	.reg .pred 	%p<7>;
	.reg .b32 	%r<66>;
	.reg .b64 	%rd<9>;
	// demoted variable
	.shared .align 4 .b8 _ZZ17radix_sort_kernelPKiPiiiE25shared_d_sub_number_array[4096];
	// demoted variable
	.shared .align 4 .b8 _ZZ17radix_sort_kernelPKiPiiiE20shared_d_digit_array[40];
	ld.param.u64 	%rd1, [_Z17radix_sort_kernelPKiPiii_param_0];
	ld.param.u64 	%rd2, [_Z17radix_sort_kernelPKiPiii_param_1];
	ld.param.u32 	%r17, [_Z17radix_sort_kernelPKiPiii_param_2];
	ld.param.u32 	%r15, [_Z17radix_sort_kernelPKiPiii_param_3];
	mov.u32 	%r1, %tid.y;
	shl.b32 	%r18, %r1, 5;
	mov.u32 	%r2, %tid.x;
	add.s32 	%r19, %r18, %r2;
	shl.b32 	%r20, %r19, 2;
	mov.u32 	%r21, _ZZ17radix_sort_kernelPKiPiiiE25shared_d_sub_number_array;
	add.s32 	%r3, %r21, %r20;
	mov.b32 	%r62, 0;
	st.shared.u32 	[%r3], %r62;
	mov.u32 	%r22, %ctaid.x;
	shl.b32 	%r23, %r22, 10;
	add.s32 	%r4, %r19, %r23;
	setp.ge.s32 	%p1, %r4, %r17;
	@%p1 bra 	$L__BB0_2;
	cvta.to.global.u64 	%rd3, %rd1;
	mul.wide.s32 	%rd4, %r4, 4;
	add.s64 	%rd5, %rd3, %rd4;
	ld.global.u32 	%r24, [%rd5];
	shr.s32 	%r25, %r4, 31;
	shr.u32 	%r26, %r25, 22;
	add.s32 	%r27, %r4, %r26;
	and.b32  	%r28, %r27, 1073740800;
	sub.s32 	%r29, %r4, %r28;
	shl.b32 	%r30, %r29, 2;
	add.s32 	%r32, %r21, %r30;
	st.shared.u32 	[%r32], %r24;
	ld.shared.u32 	%r62, [%r3];
$L__BB0_2:
	div.s32 	%r33, %r62, %r15;
	mul.hi.s32 	%r34, %r33, 1717986919;
	shr.u32 	%r35, %r34, 31;
	shr.u32 	%r36, %r34, 2;
	add.s32 	%r37, %r36, %r35;
	mul.lo.s32 	%r38, %r37, 10;
	sub.s32 	%r39, %r33, %r38;
	shl.b32 	%r40, %r39, 2;
	mov.u32 	%r41, _ZZ17radix_sort_kernelPKiPiiiE20shared_d_digit_array;
	add.s32 	%r42, %r41, %r40;
	ld.shared.u32 	%r43, [%r42];
	add.s32 	%r44, %r43, 1;
	st.shared.u32 	[%r42], %r44;
	bar.sync 	0;
	or.b32  	%r45, %r1, %r2;
	setp.ne.s32 	%p2, %r45, 0;
	@%p2 bra 	$L__BB0_6;
	add.s32 	%r63, %r41, 12;
	mov.b32 	%r64, 12;
	ld.shared.u32 	%r65, [_ZZ17radix_sort_kernelPKiPiiiE20shared_d_digit_array+4];
$L__BB0_4:
	ld.shared.u32 	%r49, [%r63+-4];
	add.s32 	%r50, %r65, %r49;
	st.shared.u32 	[%r63+-8], %r50;
	ld.shared.u32 	%r51, [%r63];
	add.s32 	%r52, %r49, %r51;
	st.shared.u32 	[%r63+-4], %r52;
	ld.shared.u32 	%r11, [%r63+4];
	add.s32 	%r53, %r51, %r11;
	st.shared.u32 	[%r63], %r53;
	setp.eq.s32 	%p3, %r64, 4092;
	@%p3 bra 	$L__BB0_6;
	ld.shared.u32 	%r65, [%r63+8];
	add.s32 	%r54, %r11, %r65;
	st.shared.u32 	[%r63+4], %r54;
	add.s32 	%r64, %r64, 16;
	add.s32 	%r63, %r63, 16;
	bra.uni 	$L__BB0_4;
$L__BB0_6:
	bar.sync 	0;
	setp.ne.s32 	%p4, %r1, 0;
	setp.gt.u32 	%p5, %r2, 9;
	or.pred  	%p6, %p4, %p5;
	@%p6 bra 	$L__BB0_8;
	shl.b32 	%r56, %r2, 2;
	add.s32 	%r58, %r41, %r56;
	ld.shared.u32 	%r59, [%r58];
	cvta.to.global.u64 	%rd6, %rd2;
	mul.wide.u32 	%rd7, %r2, 4;
	add.s64 	%rd8, %rd6, %rd7;
	ld.global.u32 	%r60, [%rd8];
	add.s32 	%r61, %r60, %r59;
	st.global.u32 	[%rd8], %r61;
$L__BB0_8:
	bar.sync 	0;
	ret;

}


// ===== COMPILED SASS (sm_100) =====

	.target	sm_100

	.elftype	@"ET_EXEC"


//--------------------- .note.nv.tkinfo           --------------------------
	.section	.note.nv.tkinfo,"",@"SHT_NOTE"
	.sectionflags	@"SHF_NOTE_NV_TKINFO"
	.tkinfo
        /*0018*/ 	.word	0x00000002
        /*0030*/ 	.string	""
        /*0030*/ 	.string	"ptxas"
        /*0030*/ 	.string	"Cuda compilation tools, release 13.0, V13.0.88"
        /*0030*/ 	.string	"Build cuda_13.0.r13.0/compiler.36424714_0"
        /*0030*/ 	.string	"-arch sm_100 -m 64 "



//--------------------- .note.nv.cuinfo           --------------------------
	.section	.note.nv.cuinfo,"",@"SHT_NOTE"
	.sectionflags	@"SHF_NOTE_NV_CUINFO"
        /*0018*/ 	.short	0x0002
        /*001a*/ 	.short	0x0064
        /*001c*/ 	.short	0x0082
	.zero		2


//--------------------- .nv.info                  --------------------------
	.section	.nv.info,"",@"SHT_CUDA_INFO"
	.align	4


	//----- nvinfo : EIATTR_REGCOUNT
	.align		4
        /*0000*/ 	.byte	0x04, 0x2f
        /*0002*/ 	.short	(.L_1 - .L_0)
	.align		4
.L_0:
        /*0004*/ 	.word	index@(_Z17radix_sort_kernelPKiPiii)
        /*0008*/ 	.word	0x0000001f


	//----- nvinfo : EIATTR_FRAME_SIZE
	.align		4
.L_1:
        /*000c*/ 	.byte	0x04, 0x11
        /*000e*/ 	.short	(.L_3 - .L_2)
	.align		4
.L_2:
        /*0010*/ 	.word	index@(_Z17radix_sort_kernelPKiPiii)
        /*0014*/ 	.word	0x00000000


	//----- nvinfo : EIATTR_MIN_STACK_SIZE
	.align		4
.L_3:
        /*0018*/ 	.byte	0x04, 0x12
        /*001a*/ 	.short	(.L_5 - .L_4)
	.align		4
.L_4:
        /*001c*/ 	.word	index@(_Z17radix_sort_kernelPKiPiii)
        /*0020*/ 	.word	0x00000000
.L_5:


//--------------------- .nv.compat                --------------------------
	.section	.nv.compat,"",@"SHT_CUDA_COMPAT_INFO"
	.align	4
        /*0000*/ 	.byte	0x02, 0x09, 0x00, 0x00, 0x02, 0x02, 0x01, 0x00, 0x02, 0x05, 0x05, 0x00, 0x03, 0x07, 0x01, 0x01
        /*0010*/ 	.byte	0x02, 0x03, 0x00, 0x00, 0x02, 0x06, 0x01, 0x00, 0x04, 0x0b, 0x08, 0x00, 0x09, 0x00, 0x00, 0x00
        /*0020*/ 	.byte	0x00, 0x00, 0x00, 0x00


//--------------------- .nv.info._Z17radix_sort_kernelPKiPiii --------------------------
	.section	.nv.info._Z17radix_sort_kernelPKiPiii,"",@"SHT_CUDA_INFO"
	.sectionflags	@""
	.align	4


	//----- nvinfo : EIATTR_CUDA_API_VERSION
	.align		4
        /*0000*/ 	.byte	0x04, 0x37
        /*0002*/ 	.short	(.L_7 - .L_6)
.L_6:
        /*0004*/ 	.word	0x00000082


	//----- nvinfo : EIATTR_KPARAM_INFO
	.align		4
.L_7:
        /*0008*/ 	.byte	0x04, 0x17
        /*000a*/ 	.short	(.L_9 - .L_8)
.L_8:
        /*000c*/ 	.word	0x00000000
        /*0010*/ 	.short	0x0003
        /*0012*/ 	.short	0x0014
        /*0014*/ 	.byte	0x00, 0xf0, 0x11, 0x00


	//----- nvinfo : EIATTR_KPARAM_INFO
	.align		4
.L_9:
        /*0018*/ 	.byte	0x04, 0x17
        /*001a*/ 	.short	(.L_11 - .L_10)
.L_10:
        /*001c*/ 	.word	0x00000000
        /*0020*/ 	.short	0x0002
        /*0022*/ 	.short	0x0010
        /*0024*/ 	.byte	0x00, 0xf0, 0x11, 0x00


	//----- nvinfo : EIATTR_KPARAM_INFO
	.align		4
.L_11:
        /*0028*/ 	.byte	0x04, 0x17
        /*002a*/ 	.short	(.L_13 - .L_12)
.L_12:
        /*002c*/ 	.word	0x00000000
        /*0030*/ 	.short	0x0001
        /*0032*/ 	.short	0x0008
        /*0034*/ 	.byte	0x00, 0xf5, 0x21, 0x00


	//----- nvinfo : EIATTR_KPARAM_INFO
	.align		4
.L_13:
        /*0038*/ 	.byte	0x04, 0x17
        /*003a*/ 	.short	(.L_15 - .L_14)
.L_14:
        /*003c*/ 	.word	0x00000000
        /*0040*/ 	.short	0x0000
        /*0042*/ 	.short	0x0000
        /*0044*/ 	.byte	0x00, 0xf5, 0x21, 0x00


	//----- nvinfo : EIATTR_SPARSE_MMA_MASK
	.align		4
.L_15:
        /*0048*/ 	.byte	0x03, 0x50
        /*004a*/ 	.short	0x0000


	//----- nvinfo : EIATTR_MAXREG_COUNT
	.align		4
        /*004c*/ 	.byte	0x03, 0x1b
        /*004e*/ 	.short	0x00ff


	//----- nvinfo : EIATTR_NUM_BARRIERS
	.align		4
        /*0050*/ 	.byte	0x02, 0x4c
        /*0052*/ 	.byte	0x01
	.zero		1


	//----- nvinfo : EIATTR_MERCURY_ISA_VERSION
	.align		4
        /*0054*/ 	.byte	0x03, 0x5f
        /*0056*/ 	.short	0x0101


	//----- nvinfo : EIATTR_VRC_CTA_INIT_COUNT
	.align		4
        /*0058*/ 	.byte	0x02, 0x4a
	.zero		1
	.zero		1


	//----- nvinfo : EIATTR_EXIT_INSTR_OFFSETS
	.align		4
        /*005c*/ 	.byte	0x04, 0x1c
        /*005e*/ 	.short	(.L_17 - .L_16)


	//   ....[0]....
.L_16:
        /*0060*/ 	.word	0x000012a0


	//----- nvinfo : EIATTR_CRS_STACK_SIZE
	.align		4
.L_17:
        /*0064*/ 	.byte	0x04, 0x1e
        /*0066*/ 	.short	(.L_19 - .L_18)
.L_18:
        /*0068*/ 	.word	0x00000000


	//----- nvinfo : EIATTR_CBANK_PARAM_SIZE
	.align		4
.L_19:
        /*006c*/ 	.byte	0x03, 0x19
        /*006e*/ 	.short	0x0018


	//----- nvinfo : EIATTR_PARAM_CBANK
	.align		4
        /*0070*/ 	.byte	0x04, 0x0a
        /*0072*/ 	.short	(.L_21 - .L_20)
	.align		4
.L_20:
        /*0074*/ 	.word	index@(.nv.constant0._Z17radix_sort_kernelPKiPiii)
        /*0078*/ 	.short	0x0380
        /*007a*/ 	.short	0x0018


	//----- nvinfo : EIATTR_SW_WAR
	.align		4
.L_21:
        /*007c*/ 	.byte	0x04, 0x36
        /*007e*/ 	.short	(.L_23 - .L_22)
.L_22:
        /*0080*/ 	.word	0x00000008
.L_23:


//--------------------- .nv.callgraph             --------------------------
	.section	.nv.callgraph,"",@"SHT_CUDA_CALLGRAPH"
	.align	4
	.sectionentsize	8
	.align		4
        /*0000*/ 	.word	0x00000000
	.align		4
        /*0004*/ 	.word	0xffffffff
	.align		4
        /*0008*/ 	.word	0x00000000
	.align		4
        /*000c*/ 	.word	0xfffffffe
	.align		4
        /*0010*/ 	.word	0x00000000
	.align		4
        /*0014*/ 	.word	0xfffffffd
	.align		4
        /*0018*/ 	.word	0x00000000
	.align		4
        /*001c*/ 	.word	0xfffffffc


//--------------------- .text._Z17radix_sort_kernelPKiPiii --------------------------
	.section	.text._Z17radix_sort_kernelPKiPiii,"ax",@progbits
	.align	128
        .global         _Z17radix_sort_kernelPKiPiii
        .type           _Z17radix_sort_kernelPKiPiii,@function
        .size           _Z17radix_sort_kernelPKiPiii,(.L_x_6 - _Z17radix_sort_kernelPKiPiii)
        .other          _Z17radix_sort_kernelPKiPiii,@"STO_CUDA_ENTRY STV_DEFAULT"
_Z17radix_sort_kernelPKiPiii:
.text._Z17radix_sort_kernelPKiPiii:
[----:B------:R-:W-:Y:S01]  /*0000*/  LDC R1, c[0x0][0x37c] ;  /* 0x0000df00ff017b82 */ /* 0x000fe20000000800 */
[----:B------:R-:W0:Y:S01]  /*0010*/  S2R R3, SR_TID.Y ;  /* 0x0000000000037919 */ /* 0x000e220000002200 */
[----:B------:R-:W1:Y:S06]  /*0020*/  LDCU UR4, c[0x0][0x390] ;  /* 0x00007200ff0477ac */ /* 0x000e6c0008000800 */
[----:B------:R-:W2:Y:S01]  /*0030*/  LDC R2, c[0x0][0x394] ;  /* 0x0000e500ff027b82 */ /* 0x000ea20000000800 */
[----:B------:R-:W0:Y:S01]  /*0040*/  S2R R0, SR_TID.X ;  /* 0x0000000000007919 */ /* 0x000e220000002100 */
[----:B------:R-:W3:Y:S01]  /*0050*/  LDCU.64 UR8, c[0x0][0x358] ;  /* 0x00006b00ff0877ac */ /* 0x000ee20008000a00 */
[----:B------:R-:W4:Y:S01]  /*0060*/  S2R R7, SR_CTAID.X ;  /* 0x0000000000077919 */ /* 0x000f220000002500 */
[----:B0-----:R-:W-:-:S04]  /*0070*/  IMAD R6, R3, 0x20, R0 ;  /* 0x0000002003067824 */ /* 0x001fc800078e0200 */
[----:B----4-:R-:W-:-:S05]  /*0080*/  IMAD R7, R7, 0x400, R6 ;  /* 0x0000040007077824 */ /* 0x010fca00078e0206 */
[----:B-1----:R-:W-:-:S13]  /*0090*/  ISETP.GE.AND P0, PT, R7, UR4, PT ;  /* 0x0000000407007c0c */ /* 0x002fda000bf06270 */
[----:B------:R-:W0:Y:S02]  /*00a0*/  @!P0 LDC.64 R4, c[0x0][0x380] ;  /* 0x0000e000ff048b82 */ /* 0x000e240000000a00 */
[----:B0-----:R-:W-:-:S05]  /*00b0*/  @!P0 IMAD.WIDE R4, R7, 0x4, R4 ;  /* 0x0000000407048825 */ /* 0x001fca00078e0204 */
[----:B---3--:R0:W3:Y:S01]  /*00c0*/  @!P0 LDG.E R8, desc[UR8][R4.64] ;  /* 0x0000000804088981 */ /* 0x0080e2000c1e1900 */
[----:B------:R-:W1:Y:S01]  /*00d0*/  S2UR UR5, SR_CgaCtaId ;  /* 0x00000000000579c3 */ /* 0x000e620000008800 */
[----:B--2---:R-:W-:Y:S01]  /*00e0*/  IABS R13, R2 ;  /* 0x00000002000d7213 */ /* 0x004fe20000000000 */
[----:B------:R-:W-:Y:S01]  /*00f0*/  UMOV UR4, 0x400 ;  /* 0x0000040000047882 */ /* 0x000fe20000000000 */
[----:B------:R-:W-:Y:S01]  /*0100*/  @!P0 SHF.R.S32.HI R10, RZ, 0x1f, R7 ;  /* 0x0000001fff0a8819 */ /* 0x000fe20000011407 */
[----:B------:R-:W-:Y:S01]  /*0110*/  BSSY.RECONVERGENT B0, `(.L_x_0) ;  /* 0x000010c000007945 */ /* 0x000fe20003800200 */
[----:B------:R-:W2:Y:S02]  /*0120*/  I2F.RP R11, R13 ;  /* 0x0000000d000b7306 */ /* 0x000ea40000209400 */
[----:B------:R-:W-:-:S04]  /*0130*/  @!P0 LEA.HI R10, R10, R7, RZ, 0xa ;  /* 0x000000070a0a8211 */ /* 0x000fc800078f50ff */
[----:B------:R-:W-:-:S04]  /*0140*/  @!P0 LOP3.LUT R10, R10, 0x3ffffc00, RZ, 0xc0, !PT ;  /* 0x3ffffc000a0a8812 */ /* 0x000fc800078ec0ff */
[----:B------:R-:W-:Y:S01]  /*0150*/  @!P0 IADD3 R10, PT, PT, R7, -R10, RZ ;  /* 0x8000000a070a8210 */ /* 0x000fe20007ffe0ff */
[----:B------:R-:W-:Y:S01]  /*0160*/  IMAD.MOV.U32 R7, RZ, RZ, RZ ;  /* 0x000000ffff077224 */ /* 0x000fe200078e00ff */
[----:B--2---:R-:W0:Y:S01]  /*0170*/  MUFU.RCP R11, R11 ;  /* 0x0000000b000b7308 */ /* 0x004e220000001000 */
[----:B-1----:R-:W-:Y:S02]  /*0180*/  ULEA UR6, UR5, UR4, 0x18 ;  /* 0x0000000405067291 */ /* 0x002fe4000f8ec0ff */
[----:B------:R-:W-:-:S04]  /*0190*/  UIADD3 UR4, UPT, UPT, UR4, 0x1000, URZ ;  /* 0x0000100004047890 */ /* 0x000fc8000fffe0ff */
[----:B------:R-:W-:Y:S01]  /*01a0*/  LEA R6, R6, UR6, 0x2 ;  /* 0x0000000606067c11 */ /* 0x000fe2000f8e10ff */
[----:B------:R-:W-:Y:S01]  /*01b0*/  ULEA UR4, UR5, UR4, 0x18 ;  /* 0x0000000405047291 */ /* 0x000fe2000f8ec0ff */
[----:B------:R-:W-:-:S03]  /*01c0*/  @!P0 LEA R9, R10, UR6, 0x2 ;  /* 0x000000060a098c11 */ /* 0x000fc6000f8e10ff */
[----:B------:R-:W-:Y:S01]  /*01d0*/  STS [R6], RZ ;  /* 0x000000ff06007388 */ /* 0x000fe20000000800 */
[----:B0-----:R-:W-:-:S04]  /*01e0*/  VIADD R4, R11, 0xffffffe ;  /* 0x0ffffffe0b047836 */ /* 0x001fc80000000000 */
[----:B------:R0:W1:Y:S02]  /*01f0*/  F2I.FTZ.U32.TRUNC.NTZ R5, R4 ;  /* 0x0000000400057305 */ /* 0x000064000021f000 */
[----:B0-----:R-:W-:Y:S01]  /*0200*/  IMAD.MOV.U32 R4, RZ, RZ, RZ ;  /* 0x000000ffff047224 */ /* 0x001fe200078e00ff */
[----:B-1----:R-:W-:-:S05]  /*0210*/  IADD3 R10, PT, PT, RZ, -R5, RZ ;  /* 0x80000005ff0a7210 */ /* 0x002fca0007ffe0ff */
[----:B------:R-:W-:-:S04]  /*0220*/  IMAD R15, R10, R13, RZ ;  /* 0x0000000d0a0f7224 */ /* 0x000fc800078e02ff */
[----:B------:R-:W-:Y:S01]  /*0230*/  IMAD.HI.U32 R5, R5, R15, R4 ;  /* 0x0000000f05057227 */ /* 0x000fe200078e0004 */
[----:B---3--:R-:W-:Y:S04]  /*0240*/  @!P0 STS [R9], R8 ;  /* 0x0000000809008388 */ /* 0x008fe80000000800 */
[----:B------:R-:W0:Y:S02]  /*0250*/  @!P0 LDS R7, [R6] ;  /* 0x0000000006078984 */ /* 0x000e240000000800 */
[----:B0-----:R-:W-:Y:S02]  /*0260*/  IABS R10, R7 ;  /* 0x00000007000a7213 */ /* 0x001fe40000000000 */
[----:B------:R-:W-:-:S03]  /*0270*/  LOP3.LUT R7, R7, R2, RZ, 0x3c, !PT ;  /* 0x0000000207077212 */ /* 0x000fc600078e3cff */
[----:B------:R-:W-:Y:S01]  /*0280*/  IMAD.HI.U32 R5, R5, R10, RZ ;  /* 0x0000000a05057227 */ /* 0x000fe200078e00ff */
[----:B------:R-:W-:-:S03]  /*0290*/  ISETP.GE.AND P1, PT, R7, RZ, PT ;  /* 0x000000ff0700720c */ /* 0x000fc60003f26270 */
[----:B------:R-:W-:-:S04]  /*02a0*/  IMAD.MOV R6, RZ, RZ, -R5 ;  /* 0x000000ffff067224 */ /* 0x000fc800078e0a05 */
[----:B------:R-:W-:-:S05]  /*02b0*/  IMAD R6, R13, R6, R10 ;  /* 0x000000060d067224 */ /* 0x000fca00078e020a */
[----:B------:R-:W-:-:S13]  /*02c0*/  ISETP.GT.U32.AND P2, PT, R13, R6, PT ;  /* 0x000000060d00720c */ /* 0x000fda0003f44070 */
[-C--:B------:R-:W-:Y:S01]  /*02d0*/  @!P2 IADD3 R6, PT, PT, R6, -R13.reuse, RZ ;  /* 0x8000000d0606a210 */ /* 0x080fe20007ffe0ff */
[----:B------:R-:W-:Y:S01]  /*02e0*/  @!P2 VIADD R5, R5, 0x1 ;  /* 0x000000010505a836 */ /* 0x000fe20000000000 */
[----:B------:R-:W-:Y:S02]  /*02f0*/  ISETP.NE.AND P2, PT, R2, RZ, PT ;  /* 0x000000ff0200720c */ /* 0x000fe40003f45270 */
[----:B------:R-:W-:-:S13]  /*0300*/  ISETP.GE.U32.AND P0, PT, R6, R13, PT ;  /* 0x0000000d0600720c */ /* 0x000fda0003f06070 */
[----:B------:R-:W-:Y:S01]  /*0310*/  @P0 VIADD R5, R5, 0x1 ;  /* 0x0000000105050836 */ /* 0x000fe20000000000 */
[----:B------:R-:W-:-:S04]  /*0320*/  ISETP.GT.U32.AND P0, PT, R0, 0x9, PT ;  /* 0x000000090000780c */ /* 0x000fc80003f04070 */
[----:B------:R-:W-:Y:S02]  /*0330*/  @!P1 IADD3 R5, PT, PT, -R5, RZ, RZ ;  /* 0x000000ff05059210 */ /* 0x000fe40007ffe1ff */
[----:B------:R-:W-:Y:S02]  /*0340*/  @!P2 LOP3.LUT R5, RZ, R2, RZ, 0x33, !PT ;  /* 0x00000002ff05a212 */ /* 0x000fe400078e33ff */
[C---:B------:R-:W-:Y:S02]  /*0350*/  LOP3.LUT P1, RZ, R3.reuse, R0, RZ, 0xfc, !PT ;  /* 0x0000000003ff7212 */ /* 0x040fe4000782fcff */
[----:B------:R-:W-:Y:S01]  /*0360*/  ISETP.NE.OR P0, PT, R3, RZ, P0 ;  /* 0x000000ff0300720c */ /* 0x000fe20000705670 */
[----:B------:R-:W-:-:S05]  /*0370*/  IMAD.HI R2, R5, 0x66666667, RZ ;  /* 0x6666666705027827 */ /* 0x000fca00078e02ff */
[----:B------:R-:W-:-:S04]  /*0380*/  SHF.R.U32.HI R7, RZ, 0x1f, R2 ;  /* 0x0000001fff077819 */ /* 0x000fc80000011602 */
[----:B------:R-:W-:-:S05]  /*0390*/  LEA.HI R2, R2, R7, RZ, 0x1e ;  /* 0x0000000702027211 */ /* 0x000fca00078ff0ff */
[----:B------:R-:W-:-:S05]  /*03a0*/  IMAD R2, R2, -0xa, R5 ;  /* 0xfffffff602027824 */ /* 0x000fca00078e0205 */
[----:B------:R-:W-:-:S05]  /*03b0*/  LEA R2, R2, UR4, 0x2 ;  /* 0x0000000402027c11 */ /* 0x000fca000f8e10ff */
[----:B------:R-:W0:Y:S02]  /*03c0*/  LDS R4, [R2] ;  /* 0x0000000002047984 */ /* 0x000e240000000800 */
[----:B0-----:R-:W-:-:S05]  /*03d0*/  VIADD R3, R4, 0x1 ;  /* 0x0000000104037836 */ /* 0x001fca0000000000 */
[----:B------:R0:W-:Y:S01]  /*03e0*/  STS [R2], R3 ;  /* 0x0000000302007388 */ /* 0x0001e20000000800 */
[----:B------:R-:W-:Y:S06]  /*03f0*/  BAR.SYNC.DEFER_BLOCKING 0x0 ;  /* 0x0000000000007b1d */ /* 0x000fec0000010000 */
[----:B------:R-:W-:Y:S05]  /*0400*/  @P1 BRA `(.L_x_1) ;  /* 0x0000000c00701947 */ /* 0x000fea0003800000 */
[----:B0-----:R-:W-:Y:S01]  /*0410*/  LDS R2, [UR6+0x1004] ;  /* 0x00100406ff027984 */ /* 0x001fe20008000800 */
[----:B------:R-:W-:Y:S01]  /*0420*/  UIADD3 UR5, UPT, UPT, UR4, 0xc, URZ ;  /* 0x0000000c04057890 */ /* 0x000fe2000fffe0ff */
[----:B------:R-:W-:Y:S02]  /*0430*/  UMOV UR7, 0xc ;  /* 0x0000000c00077882 */ /* 0x000fe40000000000 */
[----:B------:R-:W0:Y:S04]  /*0440*/  LDS R3, [UR6+0x1008] ;  /* 0x00100806ff037984 */ /* 0x000e280008000800 */
[----:B------:R-:W1:Y:S04]  /*0450*/  LDS R4, [UR6+0x100c] ;  /* 0x00100c06ff047984 */ /* 0x000e680008000800 */
[----:B------:R-:W2:Y:S01]  /*0460*/  LDS R5, [UR6+0x1010] ;  /* 0x00101006ff057984 */ /* 0x000ea20008000800 */
[----:B0-----:R-:W-:Y:S01]  /*0470*/  IMAD.IADD R2, R2, 0x1, R3 ;  /* 0x0000000102027824 */ /* 0x001fe200078e0203 */
[----:B-1----:R-:W-:-:S04]  /*0480*/  IADD3 R3, PT, PT, R3, R4, RZ ;  /* 0x0000000403037210 */ /* 0x002fc80007ffe0ff */
[----:B------:R0:W-:Y:S01]  /*0490*/  STS [UR6+0x1004], R2 ;  /* 0x00100402ff007988 */ /* 0x0001e20008000806 */
[----:B--2---:R-:W-:-:S03]  /*04a0*/  IMAD.IADD R4, R5, 0x1, R4 ;  /* 0x0000000105047824 */ /* 0x004fc600078e0204 */
[----:B------:R0:W-:Y:S04]  /*04b0*/  STS [UR6+0x1008], R3 ;  /* 0x00100803ff007988 */ /* 0x0001e80008000806 */
[----:B------:R0:W-:Y:S02]  /*04c0*/  STS [UR6+0x100c], R4 ;  /* 0x00100c04ff007988 */ /* 0x0001e40008000806 */
.L_x_2:
[----:B01----:R-:W0:Y:S01]  /*04d0*/  LDS R4, [UR5+0x8] ;  /* 0x00000805ff047984 */ /* 0x003e220008000800 */
[----:B------:R-:W-:-:S03]  /*04e0*/  UIADD3 UR7, UPT, UPT, UR7, 0x110, URZ ;  /* 0x0000011007077890 */ /* 0x000fc6000fffe0ff */
[----:B------:R-:W1:Y:S01]  /*04f0*/  LDS R7, [UR5+0xc] ;  /* 0x00000c05ff077984 */ /* 0x000e620008000800 */
[----:B------:R-:W-:-:S03]  /*0500*/  UISETP.NE.AND UP0, UPT, UR7, 0xffc, UPT ;  /* 0x00000ffc0700788c */ /* 0x000fc6000bf05270 */
[----:B------:R-:W2:Y:S04]  /*0510*/  LDS R6, [UR5+0x10] ;  /* 0x00001005ff067984 */ /* 0x000ea80008000800 */
[----:B------:R-:W3:Y:S04]  /*0520*/  LDS R9, [UR5+0x14] ;  /* 0x00001405ff097984 */ /* 0x000ee80008000800 */
[----:B------:R-:W4:Y:S04]  /*0530*/  LDS R22, [UR5+0x18] ;  /* 0x00001805ff167984 */ /* 0x000f280008000800 */
[----:B------:R-:W-:Y:S04]  /*0540*/  LDS R2, [UR5+0x20] ;  /* 0x00002005ff027984 */ /* 0x000fe80008000800 */
[----:B------:R-:W5:Y:S04]  /*0550*/  LDS R3, [UR5+0x24] ;  /* 0x00002405ff037984 */ /* 0x000f680008000800 */
[----:B------:R-:W5:Y:S04]  /*0560*/  LDS R12, [UR5+0x28] ;  /* 0x00002805ff0c7984 */ /* 0x000f680008000800 */
[----:B------:R-:W5:Y:S04]  /*0570*/  LDS R23, [UR5+0x1c] ;  /* 0x00001c05ff177984 */ /* 0x000f680008000800 */
[----:B------:R-:W5:Y:S04]  /*0580*/  LDS R13, [UR5+0x2c] ;  /* 0x00002c05ff0d7984 */ /* 0x000f680008000800 */
[----:B------:R-:W5:Y:S01]  /*0590*/  LDS R14, [UR5+0x30] ;  /* 0x00003005ff0e7984 */ /* 0x000f620008000800 */
[----:B0-----:R-:W-:-:S03]  /*05a0*/  IMAD.IADD R5, R4, 0x1, R5 ;  /* 0x0000000104057824 */ /* 0x001fc600078e0205 */
[----:B------:R-:W0:Y:S01]  /*05b0*/  LDS R15, [UR5+0x34] ;  /* 0x00003405ff0f7984 */ /* 0x000e220008000800 */
[----:B-1----:R-:W-:-:S03]  /*05c0*/  IADD3 R4, PT, PT, R4, R7, RZ ;  /* 0x0000000704047210 */ /* 0x002fc60007ffe0ff */
[----:B------:R-:W1:Y:S01]  /*05d0*/  LDS R16, [UR5+0x38] ;  /* 0x00003805ff107984 */ /* 0x000e620008000800 */
[----:B--2---:R-:W-:-:S03]  /*05e0*/  IMAD.IADD R7, R7, 0x1, R6 ;  /* 0x0000000107077824 */ /* 0x004fc600078e0206 */
[----:B------:R-:W2:Y:S01]  /*05f0*/  LDS R11, [UR5+0x3c] ;  /* 0x00003c05ff0b7984 */ /* 0x000ea20008000800 */
[----:B---3--:R-:W-:-:S03]  /*0600*/  IMAD.IADD R6, R6, 0x1, R9 ;  /* 0x0000000106067824 */ /* 0x008fc600078e0209 */
[----:B------:R-:W3:Y:S01]  /*0610*/  LDS R10, [UR5+0x40] ;  /* 0x00004005ff0a7984 */ /* 0x000ee20008000800 */
[----:B----4-:R-:W-:-:S03]  /*0620*/  IADD3 R21, PT, PT, R9, R22, RZ ;  /* 0x0000001609157210 */ /* 0x010fc60007ffe0ff */
[----:B------:R-:W4:Y:S04]  /*0630*/  LDS R17, [UR5+0x44] ;  /* 0x00004405ff117984 */ /* 0x000f280008000800 */
[----:B------:R-:W4:Y:S01]  /*0640*/  LDS R19, [UR5+0x48] ;  /* 0x00004805ff137984 */ /* 0x000f220008000800 */
[----:B-----5:R-:W-:-:S03]  /*0650*/  IADD3 R24, PT, PT, R2, R3, RZ ;  /* 0x0000000302187210 */ /* 0x020fc60007ffe0ff */
[----:B------:R-:W5:Y:S01]  /*0660*/  LDS R18, [UR5+0x4c] ;  /* 0x00004c05ff127984 */ /* 0x000f620008000800 */
[----:B------:R-:W-:-:S03]  /*0670*/  IMAD.IADD R25, R3, 0x1, R12 ;  /* 0x0000000103197824 */ /* 0x000fc600078e020c */
[----:B------:R-:W5:Y:S01]  /*0680*/  LDS R20, [UR5+0x50] ;  /* 0x00005005ff147984 */ /* 0x000f620008000800 */
[----:B------:R-:W-:Y:S02]  /*0690*/  IMAD.IADD R22, R22, 0x1, R23 ;  /* 0x0000000116167824 */ /* 0x000fe400078e0217 */
[----:B------:R-:W-:Y:S01]  /*06a0*/  IMAD.IADD R23, R23, 0x1, R2 ;  /* 0x0000000117177824 */ /* 0x000fe200078e0202 */
[----:B------:R-:W5:Y:S01]  /*06b0*/  LDS R9, [UR5+0x54] ;  /* 0x00005405ff097984 */ /* 0x000f620008000800 */
[----:B------:R-:W-:-:S03]  /*06c0*/  IMAD.IADD R12, R12, 0x1, R13 ;  /* 0x000000010c0c7824 */ /* 0x000fc600078e020d */
[----:B------:R-:W-:Y:S01]  /*06d0*/  LDS R8, [UR5+0x58] ;  /* 0x00005805ff087984 */ /* 0x000fe20008000800 */
[----:B------:R-:W-:-:S03]  /*06e0*/  IADD3 R26, PT, PT, R13, R14, RZ ;  /* 0x0000000e0d1a7210 */ /* 0x000fc60007ffe0ff */
[----:B------:R-:W5:Y:S01]  /*06f0*/  LDS R3, [UR5+0x5c] ;  /* 0x00005c05ff037984 */ /* 0x000f620008000800 */
[----:B0-----:R-:W-:-:S03]  /*0700*/  IMAD.IADD R27, R14, 0x1, R15 ;  /* 0x000000010e1b7824 */ /* 0x001fc600078e020f */
[----:B------:R-:W-:Y:S04]  /*0710*/  STS [UR5+0x4], R5 ;  /* 0x00000405ff007988 */ /* 0x000fe80008000805 */
[----:B------:R-:W-:Y:S04]  /*0720*/  STS [UR5+0x8], R4 ;  /* 0x00000804ff007988 */ /* 0x000fe80008000805 */
[----:B------:R-:W-:Y:S04]  /*0730*/  STS [UR5+0x10], R6 ;  /* 0x00001006ff007988 */ /* 0x000fe80008000805 */
[----:B------:R-:W-:Y:S04]  /*0740*/  LDS R5, [UR5+0x60] ;  /* 0x00006005ff057984 */ /* 0x000fe80008000800 */
[----:B------:R-:W-:Y:S04]  /*0750*/  LDS R4, [UR5+0x64] ;  /* 0x00006405ff047984 */ /* 0x000fe80008000800 */
[----:B------:R-:W0:Y:S04]  /*0760*/  LDS R6, [UR5+0x68] ;  /* 0x00006805ff067984 */ /* 0x000e280008000800 */
[----:B------:R1:W-:Y:S04]  /*0770*/  STS [UR5+0x1c], R23 ;  /* 0x00001c17ff007988 */ /* 0x0003e80008000805 */
[----:B------:R-:W-:Y:S01]  /*0780*/  LDS R13, [UR5+0x74] ;  /* 0x00007405ff0d7984 */ /* 0x000fe20008000800 */
[----:B-1----:R-:W-:-:S03]  /*0790*/  IMAD.IADD R23, R15, 0x1, R16 ;  /* 0x000000010f177824 */ /* 0x002fc600078e0210 */
[----:B------:R-:W-:Y:S04]  /*07a0*/  LDS R14, [UR5+0x78] ;  /* 0x00007805ff0e7984 */ /* 0x000fe80008000800 */
[----:B------:R-:W-:Y:S04]  /*07b0*/  LDS R15, [UR5+0x7c] ;  /* 0x00007c05ff0f7984 */ /* 0x000fe80008000800 */
[----:B------:R-:W-:Y:S04]  /*07c0*/  STS [UR5+0xc], R7 ;  /* 0x00000c07ff007988 */ /* 0x000fe80008000805 */
[----:B------:R-:W1:Y:S04]  /*07d0*/  LDS R7, [UR5+0x6c] ;  /* 0x00006c05ff077984 */ /* 0x000e680008000800 */
[----:B------:R2:W-:Y:S04]  /*07e0*/  STS [UR5+0x20], R24 ;  /* 0x00002018ff007988 */ /* 0x0005e80008000805 */
[----:B------:R-:W1:Y:S01]  /*07f0*/  LDS R2, [UR5+0x70] ;  /* 0x00007005ff027984 */ /* 0x000e620008000800 */
[----:B--2---:R-:W-:-:S03]  /*0800*/  IADD3 R24, PT, PT, R16, R11, RZ ;  /* 0x0000000b10187210 */ /* 0x004fc60007ffe0ff */
[----:B------:R-:W-:Y:S01]  /*0810*/  STS [UR5+0x14], R21 ;  /* 0x00001415ff007988 */ /* 0x000fe20008000805 */
[----:B---3--:R-:W-:-:S03]  /*0820*/  IMAD.IADD R11, R11, 0x1, R10 ;  /* 0x000000010b0b7824 */ /* 0x008fc600078e020a */
[----:B------:R-:W2:Y:S04]  /*0830*/  LDS R16, [UR5+0x80] ;  /* 0x00008005ff107984 */ /* 0x000ea80008000800 */
[----:B------:R-:W3:Y:S04]  /*0840*/  LDS R21, [UR5+0x84] ;  /* 0x00008405ff157984 */ /* 0x000ee80008000800 */
[----:B------:R-:W-:Y:S04]  /*0850*/  STS [UR5+0x18], R22 ;  /* 0x00001816ff007988 */ /* 0x000fe80008000805 */
[----:B------:R4:W-:Y:S04]  /*0860*/  STS [UR5+0x28], R12 ;  /* 0x0000280cff007988 */ /* 0x0009e80008000805 */
[----:B------:R5:W-:Y:S04]  /*0870*/  STS [UR5+0x34], R23 ;  /* 0x00003417ff007988 */ /* 0x000be80008000805 */
[----:B------:R-:W3:Y:S01]  /*0880*/  LDS R22, [UR5+0x88] ;  /* 0x00008805ff167984 */ /* 0x000ee20008000800 */
[----:B----4-:R-:W-:Y:S01]  /*0890*/  IMAD.IADD R12, R10, 0x1, R17 ;  /* 0x000000010a0c7824 */ /* 0x010fe200078e0211 */
[----:B-----5:R-:W-:-:S02]  /*08a0*/  IADD3 R23, PT, PT, R17, R19, RZ ;  /* 0x0000001311177210 */ /* 0x020fc40007ffe0ff */
[----:B------:R-:W4:Y:S01]  /*08b0*/  LDS R10, [UR5+0x8c] ;  /* 0x00008c05ff0a7984 */ /* 0x000f220008000800 */
[----:B------:R-:W-:Y:S01]  /*08c0*/  IMAD.IADD R19, R19, 0x1, R18 ;  /* 0x0000000113137824 */ /* 0x000fe200078e0212 */
[----:B------:R-:W-:Y:S01]  /*08d0*/  IADD3 R18, PT, PT, R18, R20, RZ ;  /* 0x0000001412127210 */ /* 0x000fe20007ffe0ff */
[----:B------:R-:W-:Y:S01]  /*08e0*/  IMAD.IADD R20, R20, 0x1, R9 ;  /* 0x0000000114147824 */ /* 0x000fe200078e0209 */
[----:B------:R-:W-:Y:S04]  /*08f0*/  STS [UR5+0x3c], R11 ;  /* 0x00003c0bff007988 */ /* 0x000fe80008000805 */
[----:B------:R5:W-:Y:S04]  /*0900*/  STS [UR5+0x24], R25 ;  /* 0x00002419ff007988 */ /* 0x000be80008000805 */
[----:B------:R0:W-:Y:S04]  /*0910*/  STS [UR5+0x38], R24 ;  /* 0x00003818ff007988 */ /* 0x0001e80008000805 */
[----:B------:R-:W4:Y:S01]  /*0920*/  LDS R11, [UR5+0x90] ;  /* 0x00009005ff0b7984 */ /* 0x000f220008000800 */
[----:B-----5:R-:W-:-:S03]  /*0930*/  IMAD.IADD R25, R8, 0x1, R3 ;  /* 0x0000000108197824 */ /* 0x020fc600078e0203 */
[----:B------:R-:W-:Y:S01]  /*0940*/  LDS R17, [UR5+0x94] ;  /* 0x00009405ff117984 */ /* 0x000fe20008000800 */
[----:B0-----:R-:W-:-:S03]  /*0950*/  IADD3 R24, PT, PT, R9, R8, RZ ;  /* 0x0000000809187210 */ /* 0x001fc60007ffe0ff */
[----:B------:R-:W-:Y:S04]  /*0960*/  STS [UR5+0x40], R12 ;  /* 0x0000400cff007988 */ /* 0x000fe80008000805 */
[----:B------:R-:W-:Y:S04]  /*0970*/  LDS R8, [UR5+0x98] ;  /* 0x00009805ff087984 */ /* 0x000fe80008000800 */
[----:B------:R-:W-:Y:S04]  /*0980*/  LDS R9, [UR5+0x9c] ;  /* 0x00009c05ff097984 */ /* 0x000fe80008000800 */
[----:B------:R-:W-:Y:S04]  /*0990*/  LDS R12, [UR5+0xa0] ;  /* 0x0000a005ff0c7984 */ /* 0x000fe80008000800 */
[----:B------:R0:W-:Y:S04]  /*09a0*/  STS [UR5+0x44], R23 ;  /* 0x00004417ff007988 */ /* 0x0001e80008000805 */
[----:B------:R5:W-:Y:S04]  /*09b0*/  STS [UR5+0x48], R19 ;  /* 0x00004813ff007988 */ /* 0x000be80008000805 */
[----:B------:R2:W-:Y:S01]  /*09c0*/  STS [UR5+0x4c], R18 ;  /* 0x00004c12ff007988 */ /* 0x0005e20008000805 */
[----:B0-----:R-:W-:Y:S01]  /*09d0*/  IADD3 R23, PT, PT, R4, R6, RZ ;  /* 0x0000000604177210 */ /* 0x001fe20007ffe0ff */
[----:B-1----:R-:W-:Y:S01]  /*09e0*/  IMAD.IADD R6, R6, 0x1, R7 ;  /* 0x0000000106067824 */ /* 0x002fe200078e0207 */
[----:B------:R-:W-:Y:S01]  /*09f0*/  IADD3 R7, PT, PT, R7, R2, RZ ;  /* 0x0000000207077210 */ /* 0x000fe20007ffe0ff */
[----:B-----5:R-:W-:Y:S01]  /*0a00*/  IMAD.IADD R19, R5, 0x1, R4 ;  /* 0x0000000105137824 */ /* 0x020fe200078e0204 */
[----:B------:R0:W-:Y:S01]  /*0a10*/  STS [UR5+0x54], R24 ;  /* 0x00005418ff007988 */ /* 0x0001e20008000805 */
[----:B--2---:R-:W-:-:S03]  /*0a20*/  IADD3 R18, PT, PT, R3, R5, RZ ;  /* 0x0000000503127210 */ /* 0x004fc60007ffe0ff */
[----:B------:R-:W-:Y:S04]  /*0a30*/  LDS R4, [UR5+0xa8] ;  /* 0x0000a805ff047984 */ /* 0x000fe80008000800 */
[----:B------:R-:W-:Y:S01]  /*0a40*/  LDS R5, [UR5+0xa4] ;  /* 0x0000a405ff057984 */ /* 0x000fe20008000800 */
[----:B0-----:R-:W-:-:S03]  /*0a50*/  IADD3 R24, PT, PT, R13, R14, RZ ;  /* 0x0000000e0d187210 */ /* 0x001fc60007ffe0ff */
[----:B------:R-:W-:Y:S04]  /*0a60*/  LDS R3, [UR5+0xac] ;  /* 0x0000ac05ff037984 */ /* 0x000fe80008000800 */
[----:B------:R0:W-:Y:S04]  /*0a70*/  STS [UR5+0x58], R25 ;  /* 0x00005819ff007988 */ /* 0x0001e80008000805 */
[----:B------:R1:W-:Y:S01]  /*0a80*/  STS [UR5+0x50], R20 ;  /* 0x00005014ff007988 */ /* 0x0003e20008000805 */
[----:B0-----:R-:W-:Y:S01]  /*0a90*/  IMAD.IADD R25, R14, 0x1, R15 ;  /* 0x000000010e197824 */ /* 0x001fe200078e020f */
[----:B------:R-:W-:-:S02]  /*0aa0*/  IADD3 R15, PT, PT, R15, R16, RZ ;  /* 0x000000100f0f7210 */ /* 0x000fc40007ffe0ff */
[----:B------:R-:W0:Y:S01]  /*0ab0*/  LDS R14, [UR5+0xb0] ;  /* 0x0000b005ff0e7984 */ /* 0x000e220008000800 */
[----:B---3--:R-:W-:Y:S01]  /*0ac0*/  IMAD.IADD R16, R16, 0x1, R21 ;  /* 0x0000000110107824 */ /* 0x008fe200078e0215 */
[----:B------:R-:W-:Y:S01]  /*0ad0*/  IADD3 R21, PT, PT, R21, R22, RZ ;  /* 0x0000001615157210 */ /* 0x000fe20007ffe0ff */
[----:B-1----:R-:W-:Y:S01]  /*0ae0*/  IMAD.IADD R20, R2, 0x1, R13 ;  /* 0x0000000102147824 */ /* 0x002fe200078e020d */
[----:B------:R-:W-:Y:S01]  /*0af0*/  STS [UR5+0x6c], R7 ;  /* 0x00006c07ff007988 */ /* 0x000fe20008000805 */
[----:B----4-:R-:W-:-:S03]  /*0b00*/  IMAD.IADD R22, R22, 0x1, R10 ;  /* 0x0000000116167824 */ /* 0x010fc600078e020a */
[----:B------:R-:W1:Y:S04]  /*0b10*/  LDS R13, [UR5+0xb4] ;  /* 0x0000b405ff0d7984 */ /* 0x000e680008000800 */
[----:B------:R-:W2:Y:S04]  /*0b20*/  LDS R2, [UR5+0xb8] ;  /* 0x0000b805ff027984 */ /* 0x000ea80008000800 */
[----:B------:R-:W-:Y:S04]  /*0b30*/  STS [UR5+0x68], R6 ;  /* 0x00006806ff007988 */ /* 0x000fe80008000805 */
[----:B------:R-:W3:Y:S04]  /*0b40*/  LDS R7, [UR5+0xbc] ;  /* 0x0000bc05ff077984 */ /* 0x000ee80008000800 */
[----:B------:R-:W-:Y:S04]  /*0b50*/  STS [UR5+0x7c], R15 ;  /* 0x00007c0fff007988 */ /* 0x000fe80008000805 */
[----:B------:R-:W4:Y:S04]  /*0b60*/  LDS R6, [UR5+0xc0] ;  /* 0x0000c005ff067984 */ /* 0x000f280008000800 */
[----:B------:R5:W-:Y:S04]  /*0b70*/  STS [UR5+0x5c], R18 ;  /* 0x00005c12ff007988 */ /* 0x000be80008000805 */
[----:B------:R0:W-:Y:S04]  /*0b80*/  STS [UR5+0x60], R19 ;  /* 0x00006013ff007988 */ /* 0x0001e80008000805 */
[----:B------:R-:W-:Y:S01]  /*0b90*/  STS [UR5+0x80], R16 ;  /* 0x00008010ff007988 */ /* 0x000fe20008000805 */
[----:B-----5:R-:W-:-:S02]  /*0ba0*/  IADD3 R18, PT, PT, R10, R11, RZ ;  /* 0x0000000b0a127210 */ /* 0x020fc40007ffe0ff */
[----:B0-----:R-:W-:Y:S01]  /*0bb0*/  IADD3 R28, PT, PT, R3, R14, RZ ;  /* 0x0000000e031c7210 */ /* 0x001fe20007ffe0ff */
[----:B------:R-:W0:Y:S01]  /*0bc0*/  LDS R15, [UR5+0xc4] ;  /* 0x0000c405ff0f7984 */ /* 0x000e220008000800 */
[----:B------:R-:W-:-:S03]  /*0bd0*/  IMAD.IADD R19, R11, 0x1, R17 ;  /* 0x000000010b137824 */ /* 0x000fc600078e0211 */
[----:B------:R-:W5:Y:S01]  /*0be0*/  LDS R16, [UR5+0xc8] ;  /* 0x0000c805ff107984 */ /* 0x000f620008000800 */
[----:B-1----:R-:W-:-:S03]  /*0bf0*/  IMAD.IADD R14, R14, 0x1, R13 ;  /* 0x000000010e0e7824 */ /* 0x002fc600078e020d */
[----:B------:R1:W-:Y:S01]  /*0c00*/  STS [UR5+0x64], R23 ;  /* 0x00006417ff007988 */ /* 0x0003e20008000805 */
[----:B--2---:R-:W-:-:S03]  /*0c10*/  IADD3 R13, PT, PT, R13, R2, RZ ;  /* 0x000000020d0d7210 */ /* 0x004fc60007ffe0ff */
[----:B------:R2:W-:Y:S04]  /*0c20*/  STS [UR5+0x84], R21 ;  /* 0x00008415ff007988 */ /* 0x0005e80008000805 */
[----:B------:R-:W5:Y:S01]  /*0c30*/  LDS R11, [UR5+0xcc] ;  /* 0x0000cc05ff0b7984 */ /* 0x000f620008000800 */
[----:B-1----:R-:W-:Y:S01]  /*0c40*/  IADD3 R23, PT, PT, R17, R8, RZ ;  /* 0x0000000811177210 */ /* 0x002fe20007ffe0ff */
[----:B---3--:R-:W-:Y:S02]  /*0c50*/  IMAD.IADD R2, R2, 0x1, R7 ;  /* 0x0000000102027824 */ /* 0x008fe400078e0207 */
[----:B------:R1:W-:Y:S01]  /*0c60*/  STS [UR5+0x88], R22 ;  /* 0x00008816ff007988 */ /* 0x0003e20008000805 */
[----:B--2---:R-:W-:-:S03]  /*0c70*/  IMAD.IADD R21, R8, 0x1, R9 ;  /* 0x0000000108157824 */ /* 0x004fc600078e0209 */
[----:B------:R-:W2:Y:S01]  /*0c80*/  LDS R10, [UR5+0xd0] ;  /* 0x0000d005ff0a7984 */ /* 0x000ea20008000800 */
[----:B----4-:R-:W-:-:S03]  /*0c90*/  IADD3 R7, PT, PT, R7, R6, RZ ;  /* 0x0000000607077210 */ /* 0x010fc60007ffe0ff */
[----:B------:R-:W3:Y:S01]  /*0ca0*/  LDS R17, [UR5+0xd4] ;  /* 0x0000d405ff117984 */ /* 0x000ee20008000800 */
[----:B-1----:R-:W-:-:S03]  /*0cb0*/  IADD3 R22, PT, PT, R9, R12, RZ ;  /* 0x0000000c09167210 */ /* 0x002fc60007ffe0ff */
[----:B------:R-:W1:Y:S04]  /*0cc0*/  LDS R8, [UR5+0xd8] ;  /* 0x0000d805ff087984 */ /* 0x000e680008000800 */
[----:B------:R4:W-:Y:S04]  /*0cd0*/  STS [UR5+0x2c], R26 ;  /* 0x00002c1aff007988 */ /* 0x0009e80008000805 */
[----:B------:R5:W-:Y:S01]  /*0ce0*/  STS [UR5+0x30], R27 ;  /* 0x0000301bff007988 */ /* 0x000be20008000805 */
[----:B0-----:R-:W-:-:S03]  /*0cf0*/  IMAD.IADD R6, R6, 0x1, R15 ;  /* 0x0000000106067824 */ /* 0x001fc600078e020f */
[----:B------:R-:W-:Y:S01]  /*0d00*/  STS [UR5+0x8c], R18 ;  /* 0x00008c12ff007988 */ /* 0x000fe20008000805 */
[----:B----4-:R-:W-:Y:S02]  /*0d10*/  IADD3 R26, PT, PT, R5, R4, RZ ;  /* 0x00000004051a7210 */ /* 0x010fe40007ffe0ff */
[----:B-----5:R-:W-:Y:S01]  /*0d20*/  IADD3 R15, PT, PT, R15, R16, RZ ;  /* 0x000000100f0f7210 */ /* 0x020fe20007ffe0ff */
[----:B------:R-:W0:Y:S01]  /*0d30*/  LDS R9, [UR5+0xdc] ;  /* 0x0000dc05ff097984 */ /* 0x000e220008000800 */
[----:B------:R-:W-:-:S03]  /*0d40*/  IMAD.IADD R27, R4, 0x1, R3 ;  /* 0x00000001041b7824 */ /* 0x000fc600078e0203 */
[----:B------:R-:W-:Y:S04]  /*0d50*/  STS [UR5+0x70], R20 ;  /* 0x00007014ff007988 */ /* 0x000fe80008000805 */
[----:B------:R-:W-:Y:S01]  /*0d60*/  STS [UR5+0x74], R24 ;  /* 0x00007418ff007988 */ /* 0x000fe20008000805 */
[----:B------:R-:W-:-:S03]  /*0d70*/  IMAD.IADD R16, R16, 0x1, R11 ;  /* 0x0000000110107824 */ /* 0x000fc600078e020b */
[----:B------:R-:W4:Y:S04]  /*0d80*/  LDS R18, [UR5+0xe0] ;  /* 0x0000e005ff127984 */ /* 0x000f280008000800 */
[----:B------:R5:W-:Y:S01]  /*0d90*/  STS [UR5+0x78], R25 ;  /* 0x00007819ff007988 */ /* 0x000be20008000805 */
[----:B--2---:R-:W-:-:S03]  /*0da0*/  IADD3 R11, PT, PT, R11, R10, RZ ;  /* 0x0000000a0b0b7210 */ /* 0x004fc60007ffe0ff */
[----:B------:R-:W-:Y:S01]  /*0db0*/  STS [UR5+0x90], R19 ;  /* 0x00009013ff007988 */ /* 0x000fe20008000805 */
[----:B---3--:R-:W-:-:S03]  /*0dc0*/  IMAD.IADD R10, R10, 0x1, R17 ;  /* 0x000000010a0a7824 */ /* 0x008fc600078e0211 */
[----:B------:R-:W-:Y:S01]  /*0dd0*/  STS [UR5+0x98], R21 ;  /* 0x00009815ff007988 */ /* 0x000fe20008000805 */
[----:B-----5:R-:W-:Y:S01]  /*0de0*/  IMAD.IADD R25, R12, 0x1, R5 ;  /* 0x000000010c197824 */ /* 0x020fe200078e0205 */
[----:B-1----:R-:W-:Y:S02]  /*0df0*/  IADD3 R17, PT, PT, R17, R8, RZ ;  /* 0x0000000811117210 */ /* 0x002fe40007ffe0ff */
[----:B------:R-:W1:Y:S04]  /*0e00*/  LDS R20, [UR5+0xe4] ;  /* 0x0000e405ff147984 */ /* 0x000e680008000800 */
[----:B------:R-:W-:Y:S04]  /*0e10*/  LDS R4, [UR5+0xf4] ;  /* 0x0000f405ff047984 */ /* 0x000fe80008000800 */
[----:B------:R-:W2:Y:S04]  /*0e20*/  LDS R24, [UR5+0xf8] ;  /* 0x0000f805ff187984 */ /* 0x000ea80008000800 */
[----:B------:R-:W-:Y:S01]  /*0e30*/  STS [UR5+0x9c], R22 ;  /* 0x00009c16ff007988 */ /* 0x000fe20008000805 */
[----:B0-----:R-:W-:-:S03]  /*0e40*/  IMAD.IADD R8, R8, 0x1, R9 ;  /* 0x0000000108087824 */ /* 0x001fc600078e0209 */
[----:B------:R-:W0:Y:S04]  /*0e50*/  LDS R19, [UR5+0xe8] ;  /* 0x0000e805ff137984 */ /* 0x000e280008000800 */
[----:B------:R-:W3:Y:S04]  /*0e60*/  LDS R21, [UR5+0xfc] ;  /* 0x0000fc05ff157984 */ /* 0x000ee80008000800 */
[----:B------:R-:W-:Y:S01]  /*0e70*/  STS [UR5+0x94], R23 ;  /* 0x00009417ff007988 */ /* 0x000fe20008000805 */
[----:B----4-:R-:W-:-:S03]  /*0e80*/  IADD3 R9, PT, PT, R9, R18, RZ ;  /* 0x0000001209097210 */ /* 0x010fc60007ffe0ff */
[----:B------:R-:W4:Y:S04]  /*0e90*/  LDS R12, [UR5+0xec] ;  /* 0x0000ec05ff0c7984 */ /* 0x000f280008000800 */
[----:B------:R-:W5:Y:S04]  /*0ea0*/  LDS R22, [UR5+0x100] ;  /* 0x00010005ff167984 */ /* 0x000f680008000800 */
[----:B------:R-:W5:Y:S04]  /*0eb0*/  LDS R5, [UR5+0xf0] ;  /* 0x0000f005ff057984 */ /* 0x000f680008000800 */
[----:B------:R-:W5:Y:S01]  /*0ec0*/  LDS R23, [UR5+0x104] ;  /* 0x00010405ff177984 */ /* 0x000f620008000800 */
[----:B-1----:R-:W-:-:S03]  /*0ed0*/  IMAD.IADD R18, R18, 0x1, R20 ;  /* 0x0000000112127824 */ /* 0x002fc600078e0214 */
[----:B------:R-:W1:Y:S04]  /*0ee0*/  LDS R3, [UR5+0x108] ;  /* 0x00010805ff037984 */ /* 0x000e680008000800 */
[----:B------:R2:W-:Y:S04]  /*0ef0*/  STS [UR5+0xc0], R6 ;  /* 0x0000c006ff007988 */ /* 0x0005e80008000805 */
[----:B------:R-:W-:Y:S01]  /*0f00*/  STS [UR5+0xa0], R25 ;  /* 0x0000a019ff007988 */ /* 0x000fe20008000805 */
[----:B--2---:R-:W-:-:S03]  /*0f10*/  IADD3 R6, PT, PT, R4, R24, RZ ;  /* 0x0000001804067210 */ /* 0x004fc60007ffe0ff */
[----:B------:R-:W-:Y:S01]  /*0f20*/  STS [UR5+0xa4], R26 ;  /* 0x0000a41aff007988 */ /* 0x000fe20008000805 */
[----:B0-----:R-:W-:Y:S01]  /*0f30*/  IADD3 R20, PT, PT, R20, R19, RZ ;  /* 0x0000001314147210 */ /* 0x001fe20007ffe0ff */
[----:B---3--:R-:W-:Y:S02]  /*0f40*/  IMAD.IADD R24, R24, 0x1, R21 ;  /* 0x0000000118187824 */ /* 0x008fe400078e0215 */
[----:B------:R-:W-:Y:S04]  /*0f50*/  STS [UR5+0xa8], R27 ;  /* 0x0000a81bff007988 */ /* 0x000fe80008000805 */
[----:B------:R-:W-:Y:S01]  /*0f60*/  STS [UR5+0xac], R28 ;  /* 0x0000ac1cff007988 */ /* 0x000fe20008000805 */
[----:B----4-:R-:W-:-:S03]  /*0f70*/  IMAD.IADD R19, R19, 0x1, R12 ;  /* 0x0000000113137824 */ /* 0x010fc600078e020c */
[----:B------:R-:W-:Y:S01]  /*0f80*/  STS [UR5+0xb0], R14 ;  /* 0x0000b00eff007988 */ /* 0x000fe20008000805 */
[----:B-----5:R-:W-:-:S03]  /*0f90*/  IADD3 R21, PT, PT, R21, R22, RZ ;  /* 0x0000001615157210 */ /* 0x020fc60007ffe0ff */
[----:B------:R-:W-:Y:S01]  /*0fa0*/  STS [UR5+0xb4], R13 ;  /* 0x0000b40dff007988 */ /* 0x000fe20008000805 */
[----:B------:R-:W-:Y:S01]  /*0fb0*/  IADD3 R12, PT, PT, R12, R5, RZ ;  /* 0x000000050c0c7210 */ /* 0x000fe20007ffe0ff */
[----:B------:R-:W-:Y:S02]  /*0fc0*/  IMAD.IADD R5, R5, 0x1, R4 ;  /* 0x0000000105057824 */ /* 0x000fe400078e0204 */
[----:B------:R-:W-:Y:S01]  /*0fd0*/  STS [UR5+0xb8], R2 ;  /* 0x0000b802ff007988 */ /* 0x000fe20008000805 */
[----:B------:R-:W-:-:S03]  /*0fe0*/  IMAD.IADD R22, R22, 0x1, R23 ;  /* 0x0000000116167824 */ /* 0x000fc600078e0217 */
[----:B------:R-:W-:Y:S01]  /*0ff0*/  STS [UR5+0xbc], R7 ;  /* 0x0000bc07ff007988 */ /* 0x000fe20008000805 */
[----:B-1----:R-:W-:-:S03]  /*1000*/  IADD3 R23, PT, PT, R3, R23, RZ ;  /* 0x0000001703177210 */ /* 0x002fc60007ffe0ff */
[----:B------:R-:W-:Y:S04]  /*1010*/  STS [UR5+0xc4], R15 ;  /* 0x0000c40fff007988 */ /* 0x000fe80008000805 */
        /* <DEDUP_REMOVED lines=24> */
[----:B------:R1:W-:Y:S01]  /*11a0*/  STS [UR5+0x110], R4 ;  /* 0x00011004ff007988 */ /* 0x0003e20008000805 */
[----:B------:R-:W-:Y:S01]  /*11b0*/  UIADD3 UR5, UPT, UPT, UR5, 0x110, URZ ;  /* 0x0000011005057890 */ /* 0x000fe2000fffe0ff */
[----:B------:R-:W-:Y:S11]  /*11c0*/  BRA.U UP0, `(.L_x_2) ;  /* 0xfffffff100c07547 */ /* 0x000ff6000b83ffff */
.L_x_1:
[----:B------:R-:W-:Y:S05]  /*11d0*/  BSYNC.RECONVERGENT B0 ;  /* 0x0000000000007941 */ /* 0x000fea0003800200 */
.L_x_0:
[----:B------:R-:W-:Y:S06]  /*11e0*/  BAR.SYNC.DEFER_BLOCKING 0x0 ;  /* 0x0000000000007b1d */ /* 0x000fec0000010000 */
[----:B------:R-:W-:Y:S04]  /*11f0*/  BSSY.RECONVERGENT B0, `(.L_x_3) ;  /* 0x0000009000007945 */ /* 0x000fe80003800200 */
[----:B------:R-:W-:Y:S05]  /*1200*/  @P0 BRA `(.L_x_4) ;  /* 0x00000000001c0947 */ /* 0x000fea0003800000 */
[----:B01----:R-:W0:Y:S02]  /*1210*/  LDC.64 R2, c[0x0][0x388] ;  /* 0x0000e200ff027b82 */ /* 0x003e240000000a00 */
[----:B0-----:R-:W-:-:S05]  /*1220*/  IMAD.WIDE.U32 R2, R0, 0x4, R2 ;  /* 0x0000000400027825 */ /* 0x001fca00078e0002 */
[----:B------:R-:W2:Y:S01]  /*1230*/  LDG.E R5, desc[UR8][R2.64] ;  /* 0x0000000802057981 */ /* 0x000ea2000c1e1900 */
[----:B------:R-:W-:-:S06]  /*1240*/  LEA R0, R0, UR4, 0x2 ;  /* 0x0000000400007c11 */ /* 0x000fcc000f8e10ff */
[----:B------:R-:W2:Y:S02]  /*1250*/  LDS R0, [R0] ;  /* 0x0000000000007984 */ /* 0x000ea40000000800 */
[----:B--2---:R-:W-:-:S05]  /*1260*/  IADD3 R5, PT, PT, R0, R5, RZ ;  /* 0x0000000500057210 */ /* 0x004fca0007ffe0ff */
[----:B------:R2:W-:Y:S02]  /*1270*/  STG.E desc[UR8][R2.64], R5 ;  /* 0x0000000502007986 */ /* 0x0005e4000c101908 */
.L_x_4:
[----:B------:R-:W-:Y:S05]  /*1280*/  BSYNC.RECONVERGENT B0 ;  /* 0x0000000000007941 */ /* 0x000fea0003800200 */
.L_x_3:
[----:B------:R-:W-:Y:S06]  /*1290*/  BAR.SYNC.DEFER_BLOCKING 0x0 ;  /* 0x0000000000007b1d */ /* 0x000fec0000010000 */
[----:B------:R-:W-:Y:S05]  /*12a0*/  EXIT ;  /* 0x000000000000794d */ /* 0x000fea0003800000 */
.L_x_5:
[----:B------:R-:W-:-:S00]  /*12b0*/  BRA `(.L_x_5) ;  /* 0xfffffffc00fc7947 */ /* 0x000fc0000383ffff */
[----:B------:R-:W-:-:S00]  /*12c0*/  NOP ;  /* 0x0000000000007918 */ /* 0x000fc00000000000 */
        /* <DEDUP_REMOVED lines=11> */
.L_x_6:


//--------------------- .nv.shared._Z17radix_sort_kernelPKiPiii --------------------------
	.section	.nv.shared._Z17radix_sort_kernelPKiPiii,"aw",@nobits
	.sectionflags	@""
	.align	4
.nv.shared._Z17radix_sort_kernelPKiPiii:
	.zero		5160


//--------------------- .nv.shared.reserved.0     --------------------------
	.section	.nv.shared.reserved.0,"aw",@nobits
	.weak		__nv_reservedSMEM_offset_0_alias
	.size		__nv_reservedSMEM_offset_0_alias, 0, 64
	.other		__nv_reservedSMEM_offset_0_alias,@"STO_CUDA_RESERVED_SHARED STV_DEFAULT"
__nv_reservedSMEM_offset_0_alias:
	.zero		0
	.zero		64


//--------------------- .nv.constant0._Z17radix_sort_kernelPKiPiii --------------------------
	.section	.nv.constant0._Z17radix_sort_kernelPKiPiii,"a",@progbits
	.sectionflags	@""
	.align	4
.nv.constant0._Z17radix_sort_kernelPKiPiii:
	.zero		920


//--------------------- SYMBOLS --------------------------

	.type		.nv.reservedSmem.offset0,@object
	.size		.nv.reservedSmem.offset0,0x4
	.type		.nv.reservedSmem.cap,@object
	.size		.nv.reservedSmem.cap,0x4
